	.headerflags	@"EF_CUDA_TEXMODE_UNIFIED EF_CUDA_64BIT_ADDRESS EF_CUDA_ACCELERATORS EF_CUDA_SM90 EF_CUDA_VIRTUAL_SM(EF_CUDA_SM90)"
	.elftype	@"ET_EXEC"


//--------------------- .nv.info                  --------------------------
	.section	.nv.info,"",@"SHT_CUDA_INFO"
	.align	4


	//----- nvinfo : EIATTR_REGCOUNT
	.align		4
        /*0000*/ 	.byte	0x04, 0x2f
        /*0002*/ 	.short	(.L_1 - .L_0)
	.align		4
.L_0:
        /*0004*/ 	.word	index@(triton_poi_fused_add_convolution_native_batch_norm_backward_70)
        /*0008*/ 	.word	0x00000016


	//----- nvinfo : EIATTR_MIN_STACK_SIZE
	.align		4
.L_1:
        /*000c*/ 	.byte	0x04, 0x12
        /*000e*/ 	.short	(.L_3 - .L_2)
	.align		4
.L_2:
        /*0010*/ 	.word	index@(triton_poi_fused_add_convolution_native_batch_norm_backward_70)
        /*0014*/ 	.word	0x00000000


	//----- nvinfo : EIATTR_FRAME_SIZE
	.align		4
.L_3:
        /*0018*/ 	.byte	0x04, 0x11
        /*001a*/ 	.short	(.L_5 - .L_4)
	.align		4
.L_4:
        /*001c*/ 	.word	index@(triton_poi_fused_add_convolution_native_batch_norm_backward_70)
        /*0020*/ 	.word	0x00000000


	//----- nvinfo : EIATTR_MIN_STACK_SIZE
	.align		4
.L_5:
        /*0024*/ 	.byte	0x04, 0x12
        /*0026*/ 	.short	(.L_7 - .L_6)
	.align		4
.L_6:
        /*0028*/ 	.word	index@(triton_poi_fused_add_convolution_native_batch_norm_backward_70)
        /*002c*/ 	.word	0x00000000
.L_7:


//--------------------- .nv.info.triton_poi_fused_add_convolution_native_batch_norm_backward_70 --------------------------
	.section	.nv.info.triton_poi_fused_add_convolution_native_batch_norm_backward_70,"",@"SHT_CUDA_INFO"
	.sectionflags	@""
	.align	4


	//----- nvinfo : EIATTR_CUDA_API_VERSION
	.align		4
        /*0000*/ 	.byte	0x04, 0x37
        /*0002*/ 	.short	(.L_9 - .L_8)
.L_8:
        /*0004*/ 	.word	0x0000007c


	//----- nvinfo : EIATTR_KPARAM_INFO
	.align		4
.L_9:
        /*0008*/ 	.byte	0x04, 0x17
        /*000a*/ 	.short	(.L_11 - .L_10)
.L_10:
        /*000c*/ 	.word	0x00000000
        /*0010*/ 	.short	0x0006
        /*0012*/ 	.short	0x0030
        /*0014*/ 	.byte	0x00, 0xf0, 0x11, 0x00


	//----- nvinfo : EIATTR_KPARAM_INFO
	.align		4
.L_11:
        /*0018*/ 	.byte	0x04, 0x17
        /*001a*/ 	.short	(.L_13 - .L_12)
.L_12:
        /*001c*/ 	.word	0x00000000
        /*0020*/ 	.short	0x0005
        /*0022*/ 	.short	0x0028
        /*0024*/ 	.byte	0x00, 0xf4, 0x21, 0x00


	//----- nvinfo : EIATTR_KPARAM_INFO
	.align		4
.L_13:
        /*0028*/ 	.byte	0x04, 0x17
        /*002a*/ 	.short	(.L_15 - .L_14)
.L_14:
        /*002c*/ 	.word	0x00000000
        /*0030*/ 	.short	0x0004
        /*0032*/ 	.short	0x0020
        /*0034*/ 	.byte	0x00, 0xf4, 0x21, 0x00


	//----- nvinfo : EIATTR_KPARAM_INFO
	.align		4
.L_15:
        /*0038*/ 	.byte	0x04, 0x17
        /*003a*/ 	.short	(.L_17 - .L_16)
.L_16:
        /*003c*/ 	.word	0x00000000
        /*0040*/ 	.short	0x0003
        /*0042*/ 	.short	0x0018
        /*0044*/ 	.byte	0x00, 0xf4, 0x21, 0x00


	//----- nvinfo : EIATTR_KPARAM_INFO
	.align		4
.L_17:
        /*0048*/ 	.byte	0x04, 0x17
        /*004a*/ 	.short	(.L_19 - .L_18)
.L_18:
        /*004c*/ 	.word	0x00000000
        /*0050*/ 	.short	0x0002
        /*0052*/ 	.short	0x0010
        /*0054*/ 	.byte	0x00, 0xf4, 0x21, 0x00


	//----- nvinfo : EIATTR_KPARAM_INFO
	.align		4
.L_19:
        /*0058*/ 	.byte	0x04, 0x17
        /*005a*/ 	.short	(.L_21 - .L_20)
.L_20:
        /*005c*/ 	.word	0x00000000
        /*0060*/ 	.short	0x0001
        /*0062*/ 	.short	0x0008
        /*0064*/ 	.byte	0x00, 0xf4, 0x21, 0x00


	//----- nvinfo : EIATTR_KPARAM_INFO
	.align		4
.L_21:
        /*0068*/ 	.byte	0x04, 0x17
        /*006a*/ 	.short	(.L_23 - .L_22)
.L_22:
        /*006c*/ 	.word	0x00000000
        /*0070*/ 	.short	0x0000
        /*0072*/ 	.short	0x0000
        /*0074*/ 	.byte	0x00, 0xf4, 0x21, 0x00


	//----- nvinfo : EIATTR_SPARSE_MMA_MASK
	.align		4
.L_23:
        /*0078*/ 	.byte	0x03, 0x50
        /*007a*/ 	.short	0x0000


	//----- nvinfo : EIATTR_MAXREG_COUNT
	.align		4
        /*007c*/ 	.byte	0x03, 0x1b
        /*007e*/ 	.short	0x00ff


	//----- nvinfo : EIATTR_EXIT_INSTR_OFFSETS
	.align		4
        /*0080*/ 	.byte	0x04, 0x1c
        /*0082*/ 	.short	(.L_25 - .L_24)


	//   ....[0]....
.L_24:
        /*0084*/ 	.word	0x00000270


	//----- nvinfo : EIATTR_REQNTID
	.align		4
.L_25:
        /*0088*/ 	.byte	0x04, 0x10
        /*008a*/ 	.short	(.L_27 - .L_26)
.L_26:
        /*008c*/ 	.word	0x00000080
        /*0090*/ 	.word	0x00000001
        /*0094*/ 	.word	0x00000001


	//----- nvinfo : EIATTR_CBANK_PARAM_SIZE
	.align		4
.L_27:
        /*0098*/ 	.byte	0x03, 0x19
        /*009a*/ 	.short	0x0034


	//----- nvinfo : EIATTR_PARAM_CBANK
	.align		4
        /*009c*/ 	.byte	0x04, 0x0a
        /*009e*/ 	.short	(.L_29 - .L_28)
	.align		4
.L_28:
        /*00a0*/ 	.word	index@(.nv.constant0.triton_poi_fused_add_convolution_native_batch_norm_backward_70)
        /*00a4*/ 	.short	0x0210
        /*00a6*/ 	.short	0x0034


	//----- nvinfo : EIATTR_SW_WAR
	.align		4
.L_29:
        /*00a8*/ 	.byte	0x04, 0x36
        /*00aa*/ 	.short	(.L_31 - .L_30)
.L_30:
        /*00ac*/ 	.word	0x00000008
.L_31:


//--------------------- .nv.callgraph             --------------------------
	.section	.nv.callgraph,"",@"SHT_CUDA_CALLGRAPH"
	.align	4
	.sectionentsize	8
	.align		4
        /*0000*/ 	.word	0x00000000
	.align		4
        /*0004*/ 	.word	0xffffffff
	.align		4
        /*0008*/ 	.word	0x00000000
	.align		4
        /*000c*/ 	.word	0xfffffffe
	.align		4
        /*0010*/ 	.word	0x00000000
	.align		4
        /*0014*/ 	.word	0xfffffffd
	.align		4
        /*0018*/ 	.word	0x00000000
	.align		4
        /*001c*/ 	.word	0xfffffffc


//--------------------- .text.triton_poi_fused_add_convolution_native_batch_norm_backward_70 --------------------------
	.section	.text.triton_poi_fused_add_convolution_native_batch_norm_backward_70,"ax",@progbits
	.align	128
        .global         triton_poi_fused_add_convolution_native_batch_norm_backward_70
        .type           triton_poi_fused_add_convolution_native_batch_norm_backward_70,@function
        .size           triton_poi_fused_add_convolution_native_batch_norm_backward_70,(.L_x_1 - triton_poi_fused_add_convolution_native_batch_norm_backward_70)
        .other          triton_poi_fused_add_convolution_native_batch_norm_backward_70,@"STO_CUDA_ENTRY STV_DEFAULT"
triton_poi_fused_add_convolution_native_batch_norm_backward_70:
.text.triton_poi_fused_add_convolution_native_batch_norm_backward_70:
[----:B------:R-:W-:Y:S01]  /*0000*/  LDC R1, c[0x0][0x28] ;  /* 0x00000a00ff017b82 */ /* 0x000fe20000000800 */
[----:B------:R-:W1:Y:S07]  /*0010*/  S2R R0, SR_TID.X ;  /* 0x0000000000007919 */ /* 0x000e6e0000002100 */
[----:B------:R-:W2:Y:S01]  /*0020*/  LDC.64 R10, c[0x0][0x218] ;  /* 0x00008600ff0a7b82 */ /* 0x000ea20000000a00 */
[----:B------:R-:W-:Y:S01]  /*0030*/  ULDC.64 UR4, c[0x0][0x208] ;  /* 0x0000820000047ab9 */ /* 0x000fe20000000a00 */
[----:B------:R-:W3:Y:S06]  /*0040*/  S2R R5, SR_CTAID.X ;  /* 0x0000000000057919 */ /* 0x000eec0000002500 */
[----:B------:R-:W4:Y:S08]  /*0050*/  LDC.64 R2, c[0x0][0x210] ;  /* 0x00008400ff027b82 */ /* 0x000f300000000a00 */
[----:B------:R-:W5:Y:S08]  /*0060*/  LDC.64 R8, c[0x0][0x220] ;  /* 0x00008800ff087b82 */ /* 0x000f700000000a00 */
[----:B------:R-:W2:Y:S01]  /*0070*/  LDC.64 R6, c[0x0][0x228] ;  /* 0x00008a00ff067b82 */ /* 0x000ea20000000a00 */
[----:B-1----:R-:W-:-:S04]  /*0080*/  SHF.L.U32 R0, R0, 0x1, RZ ;  /* 0x0000000100007819 */ /* 0x002fc800000006ff */
[----:B------:R-:W-:Y:S02]  /*0090*/  LOP3.LUT R0, R0, 0xfe, RZ, 0xc0, !PT ;  /* 0x000000fe00007812 */ /* 0x000fe400078ec0ff */
[----:B---3--:R-:W-:Y:S02]  /*00a0*/  SHF.R.S32.HI R13, RZ, 0x17, R5 ;  /* 0x00000017ff0d7819 */ /* 0x008fe40000011405 */
[----:B------:R-:W-:Y:S02]  /*00b0*/  LEA R0, R5, R0, 0x8 ;  /* 0x0000000005007211 */ /* 0x000fe400078e40ff */
[----:B------:R-:W-:Y:S01]  /*00c0*/  SGXT R13, R13, 0x1 ;  /* 0x000000010d0d781a */ /* 0x000fe20000000200 */
[----:B------:R-:W1:Y:S02]  /*00d0*/  LDC.64 R4, c[0x0][0x230] ;  /* 0x00008c00ff047b82 */ /* 0x000e640000000a00 */
[----:B----4-:R-:W-:Y:S01]  /*00e0*/  IMAD.WIDE R2, R0, 0x4, R2 ;  /* 0x0000000400027825 */ /* 0x010fe200078e0202 */
[----:B------:R-:W-:-:S04]  /*00f0*/  LEA.HI R13, R13, R0, RZ, 0x2 ;  /* 0x000000000d0d7211 */ /* 0x000fc800078f10ff */
[----:B------:R-:W-:-:S04]  /*0100*/  LOP3.LUT R13, R13, 0xfffffffc, RZ, 0xc0, !PT ;  /* 0xfffffffc0d0d7812 */ /* 0x000fc800078ec0ff */
[----:B------:R-:W-:Y:S01]  /*0110*/  IADD3 R17, R0, -R13, RZ ;  /* 0x8000000d00117210 */ /* 0x000fe20007ffe0ff */
[----:B-----5:R-:W-:Y:S02]  /*0120*/  IMAD.WIDE R12, R0, 0x4, R8 ;  /* 0x00000004000c7825 */ /* 0x020fe400078e0208 */
[----:B------:R-:W3:Y:S02]  /*0130*/  LDG.E.64 R8, desc[UR4][R2.64] ;  /* 0x0000000402087981 */ /* 0x000ee4000c1e1b00 */
[----:B--2---:R-:W-:-:S06]  /*0140*/  IMAD.WIDE R10, R17, 0x4, R10 ;  /* 0x00000004110a7825 */ /* 0x004fcc00078e020a */
[----:B------:R-:W3:Y:S01]  /*0150*/  LDG.E.EL.64 R10, desc[UR4][R10.64] ;  /* 0x000000040a0a7981 */ /* 0x000ee2000c2e1b00 */
[----:B0-----:R-:W-:-:S03]  /*0160*/  IMAD.WIDE R14, R17, 0x4, R6 ;  /* 0x00000004110e7825 */ /* 0x001fc600078e0206 */
[----:B------:R-:W2:Y:S01]  /*0170*/  LDG.E.64 R6, desc[UR4][R12.64] ;  /* 0x000000040c067981 */ /* 0x000ea2000c1e1b00 */
[----:B-1----:R-:W-:Y:S02]  /*0180*/  IMAD.WIDE R4, R17, 0x4, R4 ;  /* 0x0000000411047825 */ /* 0x002fe400078e0204 */
[----:B------:R-:W0:Y:S01]  /*0190*/  LDC.64 R16, c[0x0][0x238] ;  /* 0x00008e00ff107b82 */ /* 0x000e220000000a00 */
[----:B------:R-:W4:Y:S04]  /*01a0*/  LDG.E.EL.64 R14, desc[UR4][R14.64] ;  /* 0x000000040e0e7981 */ /* 0x000f28000c2e1b00 */
[----:B------:R-:W5:Y:S01]  /*01b0*/  LDG.E.EL.64 R4, desc[UR4][R4.64] ;  /* 0x0000000404047981 */ /* 0x000f62000c2e1b00 */
[----:B---3--:R-:W-:Y:S01]  /*01c0*/  FADD R19, R8, R10 ;  /* 0x0000000a08137221 */ /* 0x008fe20000000000 */
[----:B------:R-:W-:-:S03]  /*01d0*/  FADD R8, R9, R11 ;  /* 0x0000000b09087221 */ /* 0x000fc60000000000 */
[----:B--2---:R-:W-:Y:S01]  /*01e0*/  FADD R19, R6, R19 ;  /* 0x0000001306137221 */ /* 0x004fe20000000000 */
[----:B------:R-:W-:-:S03]  /*01f0*/  FADD R8, R7, R8 ;  /* 0x0000000807087221 */ /* 0x000fc60000000000 */
[----:B----4-:R-:W-:Y:S01]  /*0200*/  FADD R10, -R14, R19 ;  /* 0x000000130e0a7221 */ /* 0x010fe20000000100 */
[----:B------:R-:W-:Y:S01]  /*0210*/  FADD R11, -R15, R8 ;  /* 0x000000080f0b7221 */ /* 0x000fe20000000100 */
[----:B-----5:R-:W-:Y:S01]  /*0220*/  FADD R8, R6, -R4 ;  /* 0x8000000406087221 */ /* 0x020fe20000000000 */
[----:B------:R-:W-:Y:S01]  /*0230*/  FADD R9, R7, -R5 ;  /* 0x8000000507097221 */ /* 0x000fe20000000000 */
[----:B0-----:R-:W-:Y:S02]  /*0240*/  IMAD.WIDE R6, R0, 0x4, R16 ;  /* 0x0000000400067825 */ /* 0x001fe400078e0210 */
[----:B------:R-:W-:Y:S04]  /*0250*/  STG.E.64 desc[UR4][R2.64], R10 ;  /* 0x0000000a02007986 */ /* 0x000fe8000c101b04 */
[----:B------:R-:W-:Y:S01]  /*0260*/  STG.E.64 desc[UR4][R6.64], R8 ;  /* 0x0000000806007986 */ /* 0x000fe2000c101b04 */
[----:B------:R-:W-:Y:S05]  /*0270*/  EXIT ;  /* 0x000000000000794d */ /* 0x000fea0003800000 */
.L_x_0:
[----:B------:R-:W-:-:S00]  /*0280*/  BRA `(.L_x_0) ;  /* 0xfffffffc00fc7947 */ /* 0x000fc0000383ffff */
[----:B------:R-:W-:-:S00]  /*0290*/  NOP ;  /* 0x0000000000007918 */ /* 0x000fc00000000000 */
        /* <DEDUP_REMOVED lines=14> */
.L_x_1:


//--------------------- .nv.constant0.triton_poi_fused_add_convolution_native_batch_norm_backward_70 --------------------------
	.section	.nv.constant0.triton_poi_fused_add_convolution_native_batch_norm_backward_70,"a",@progbits
	.sectionflags	@""
	.align	4
.nv.constant0.triton_poi_fused_add_convolution_native_batch_norm_backward_70:
	.zero		580
